//
// Generated by NVIDIA NVVM Compiler
//
// Compiler Build ID: CL-36424714
// Cuda compilation tools, release 13.0, V13.0.88
// Based on NVVM 20.0.0
//

.version 9.0
.target sm_100
.address_size 64

	// .globl	_Z10clearArrayPhj

.visible .entry _Z10clearArrayPhj(
	.param .u64 .ptr .align 1 _Z10clearArrayPhj_param_0,
	.param .u32 _Z10clearArrayPhj_param_1
)
{
	.reg .pred 	%p<3>;
	.reg .b16 	%rs<2>;
	.reg .b32 	%r<11>;
	.reg .b64 	%rd<5>;

	ld.param.u64 	%rd2, [_Z10clearArrayPhj_param_0];
	ld.param.u32 	%r6, [_Z10clearArrayPhj_param_1];
	mov.u32 	%r1, %ntid.x;
	mov.u32 	%r7, %ctaid.x;
	mov.u32 	%r8, %tid.x;
	mad.lo.s32 	%r10, %r1, %r7, %r8;
	setp.ge.u32 	%p1, %r10, %r6;
	@%p1 bra 	$L__BB0_3;
	mov.u32 	%r9, %nctaid.x;
	mul.lo.s32 	%r3, %r9, %r1;
	cvta.to.global.u64 	%rd1, %rd2;
$L__BB0_2:
	cvt.u64.u32 	%rd3, %r10;
	add.s64 	%rd4, %rd1, %rd3;
	mov.b16 	%rs1, 0;
	st.global.u8 	[%rd4], %rs1;
	add.s32 	%r10, %r10, %r3;
	setp.lt.u32 	%p2, %r10, %r6;
	@%p2 bra 	$L__BB0_2;
$L__BB0_3:
	ret;

}


// ===== COMPILED SASS (sm_100) =====

	.target	sm_100

	.elftype	@"ET_EXEC"


//--------------------- .note.nv.tkinfo           --------------------------
	.section	.note.nv.tkinfo,"",@"SHT_NOTE"
	.sectionflags	@"SHF_NOTE_NV_TKINFO"
	.tkinfo
        /*0018*/ 	.word	0x00000002
        /*0030*/ 	.string	""
        /*0030*/ 	.string	"ptxas"
        /*0030*/ 	.string	"Cuda compilation tools, release 13.0, V13.0.88"
        /*0030*/ 	.string	"Build cuda_13.0.r13.0/compiler.36424714_0"
        /*0030*/ 	.string	"-arch sm_100 -m 64 "



//--------------------- .note.nv.cuinfo           --------------------------
	.section	.note.nv.cuinfo,"",@"SHT_NOTE"
	.sectionflags	@"SHF_NOTE_NV_CUINFO"
        /*0018*/ 	.short	0x0002
        /*001a*/ 	.short	0x0064
        /*001c*/ 	.short	0x0082
	.zero		2


//--------------------- .nv.info                  --------------------------
	.section	.nv.info,"",@"SHT_CUDA_INFO"
	.align	4


	//----- nvinfo : EIATTR_REGCOUNT
	.align		4
        /*0000*/ 	.byte	0x04, 0x2f
        /*0002*/ 	.short	(.L_1 - .L_0)
	.align		4
.L_0:
        /*0004*/ 	.word	index@(_Z10clearArrayPhj)
        /*0008*/ 	.word	0x00000006


	//----- nvinfo : EIATTR_FRAME_SIZE
	.align		4
.L_1:
        /*000c*/ 	.byte	0x04, 0x11
        /*000e*/ 	.short	(.L_3 - .L_2)
	.align		4
.L_2:
        /*0010*/ 	.word	index@(_Z10clearArrayPhj)
        /*0014*/ 	.word	0x00000000


	//----- nvinfo : EIATTR_MIN_STACK_SIZE
	.align		4
.L_3:
        /*0018*/ 	.byte	0x04, 0x12
        /*001a*/ 	.short	(.L_5 - .L_4)
	.align		4
.L_4:
        /*001c*/ 	.word	index@(_Z10clearArrayPhj)
        /*0020*/ 	.word	0x00000000
.L_5:


//--------------------- .nv.compat                --------------------------
	.section	.nv.compat,"",@"SHT_CUDA_COMPAT_INFO"
	.align	4
        /*0000*/ 	.byte	0x02, 0x09, 0x00, 0x00, 0x02, 0x02, 0x01, 0x00, 0x02, 0x05, 0x05, 0x00, 0x03, 0x07, 0x01, 0x01
        /*0010*/ 	.byte	0x02, 0x03, 0x00, 0x00, 0x02, 0x06, 0x01, 0x00, 0x04, 0x0b, 0x08, 0x00, 0x09, 0x00, 0x00, 0x00
        /*0020*/ 	.byte	0x00, 0x00, 0x00, 0x00


//--------------------- .nv.info._Z10clearArrayPhj --------------------------
	.section	.nv.info._Z10clearArrayPhj,"",@"SHT_CUDA_INFO"
	.sectionflags	@""
	.align	4


	//----- nvinfo : EIATTR_CUDA_API_VERSION
	.align		4
        /*0000*/ 	.byte	0x04, 0x37
        /*0002*/ 	.short	(.L_7 - .L_6)
.L_6:
        /*0004*/ 	.word	0x00000082


	//----- nvinfo : EIATTR_KPARAM_INFO
	.align		4
.L_7:
        /*0008*/ 	.byte	0x04, 0x17
        /*000a*/ 	.short	(.L_9 - .L_8)
.L_8:
        /*000c*/ 	.word	0x00000000
        /*0010*/ 	.short	0x0001
        /*0012*/ 	.short	0x0008
        /*0014*/ 	.byte	0x00, 0xf0, 0x11, 0x00


	//----- nvinfo : EIATTR_KPARAM_INFO
	.align		4
.L_9:
        /*0018*/ 	.byte	0x04, 0x17
        /*001a*/ 	.short	(.L_11 - .L_10)
.L_10:
        /*001c*/ 	.word	0x00000000
        /*0020*/ 	.short	0x0000
        /*0022*/ 	.short	0x0000
        /*0024*/ 	.byte	0x00, 0xf5, 0x21, 0x00


	//----- nvinfo : EIATTR_SPARSE_MMA_MASK
	.align		4
.L_11:
        /*0028*/ 	.byte	0x03, 0x50
        /*002a*/ 	.short	0x0000


	//----- nvinfo : EIATTR_MAXREG_COUNT
	.align		4
        /*002c*/ 	.byte	0x03, 0x1b
        /*002e*/ 	.short	0x00ff


	//----- nvinfo : EIATTR_MERCURY_ISA_VERSION
	.align		4
        /*0030*/ 	.byte	0x03, 0x5f
        /*0032*/ 	.short	0x0101


	//----- nvinfo : EIATTR_VRC_CTA_INIT_COUNT
	.align		4
        /*0034*/ 	.byte	0x02, 0x4a
	.zero		1
	.zero		1


	//----- nvinfo : EIATTR_EXIT_INSTR_OFFSETS
	.align		4
        /*0038*/ 	.byte	0x04, 0x1c
        /*003a*/ 	.short	(.L_13 - .L_12)


	//   ....[0]....
.L_12:
        /*003c*/ 	.word	0x00000070


	//   ....[1]....
        /*0040*/ 	.word	0x00000120


	//----- nvinfo : EIATTR_CRS_STACK_SIZE
	.align		4
.L_13:
        /*0044*/ 	.byte	0x04, 0x1e
        /*0046*/ 	.short	(.L_15 - .L_14)
.L_14:
        /*0048*/ 	.word	0x00000000


	//----- nvinfo : EIATTR_CBANK_PARAM_SIZE
	.align		4
.L_15:
        /*004c*/ 	.byte	0x03, 0x19
        /*004e*/ 	.short	0x000c


	//----- nvinfo : EIATTR_PARAM_CBANK
	.align		4
        /*0050*/ 	.byte	0x04, 0x0a
        /*0052*/ 	.short	(.L_17 - .L_16)
	.align		4
.L_16:
        /*0054*/ 	.word	index@(.nv.constant0._Z10clearArrayPhj)
        /*0058*/ 	.short	0x0380
        /*005a*/ 	.short	0x000c


	//----- nvinfo : EIATTR_SW_WAR
	.align		4
.L_17:
        /*005c*/ 	.byte	0x04, 0x36
        /*005e*/ 	.short	(.L_19 - .L_18)
.L_18:
        /*0060*/ 	.word	0x00000008
.L_19:


//--------------------- .nv.callgraph             --------------------------
	.section	.nv.callgraph,"",@"SHT_CUDA_CALLGRAPH"
	.align	4
	.sectionentsize	8
	.align		4
        /*0000*/ 	.word	0x00000000
	.align		4
        /*0004*/ 	.word	0xffffffff
	.align		4
        /*0008*/ 	.word	0x00000000
	.align		4
        /*000c*/ 	.word	0xfffffffe
	.align		4
        /*0010*/ 	.word	0x00000000
	.align		4
        /*0014*/ 	.word	0xfffffffd
	.align		4
        /*0018*/ 	.word	0x00000000
	.align		4
        /*001c*/ 	.word	0xfffffffc


//--------------------- .text._Z10clearArrayPhj   --------------------------
	.section	.text._Z10clearArrayPhj,"ax",@progbits
	.align	128
        .global         _Z10clearArrayPhj
        .type           _Z10clearArrayPhj,@function
        .size           _Z10clearArrayPhj,(.L_x_2 - _Z10clearArrayPhj)
        .other          _Z10clearArrayPhj,@"STO_CUDA_ENTRY STV_DEFAULT"
_Z10clearArrayPhj:
.text._Z10clearArrayPhj:
[----:B------:R-:W-:Y:S01]  /*0000*/  LDC R1, c[0x0][0x37c] ;  /* 0x0000df00ff017b82 */ /* 0x000fe20000000800 */
[----:B------:R-:W0:Y:S01]  /*0010*/  S2R R0, SR_CTAID.X ;  /* 0x0000000000007919 */ /* 0x000e220000002500 */
[----:B------:R-:W0:Y:S01]  /*0020*/  LDCU UR4, c[0x0][0x360] ;  /* 0x00006c00ff0477ac */ /* 0x000e220008000800 */
[----:B------:R-:W0:Y:S01]  /*0030*/  S2R R3, SR_TID.X ;  /* 0x0000000000037919 */ /* 0x000e220000002100 */
[----:B------:R-:W1:Y:S01]  /*0040*/  LDCU UR8, c[0x0][0x388] ;  /* 0x00007100ff0877ac */ /* 0x000e620008000800 */
[----:B0-----:R-:W-:-:S05]  /*0050*/  IMAD R0, R0, UR4, R3 ;  /* 0x0000000400007c24 */ /* 0x001fca000f8e0203 */
[----:B-1----:R-:W-:-:S13]  /*0060*/  ISETP.GE.U32.AND P0, PT, R0, UR8, PT ;  /* 0x0000000800007c0c */ /* 0x002fda000bf06070 */
[----:B------:R-:W-:Y:S05]  /*0070*/  @P0 EXIT ;  /* 0x000000000000094d */ /* 0x000fea0003800000 */
[----:B------:R-:W0:Y:S01]  /*0080*/  LDCU UR5, c[0x0][0x370] ;  /* 0x00006e00ff0577ac */ /* 0x000e220008000800 */
[----:B------:R-:W1:Y:S01]  /*0090*/  LDCU.64 UR6, c[0x0][0x358] ;  /* 0x00006b00ff0677ac */ /* 0x000e620008000a00 */
[----:B------:R-:W2:Y:S01]  /*00a0*/  LDCU.64 UR10, c[0x0][0x380] ;  /* 0x00007000ff0a77ac */ /* 0x000ea20008000a00 */
[----:B0-----:R-:W-:-:S12]  /*00b0*/  UIMAD UR4, UR4, UR5, URZ ;  /* 0x00000005040472a4 */ /* 0x001fd8000f8e02ff */
.L_x_0:
[C---:B0-2---:R-:W-:Y:S01]  /*00c0*/  IADD3 R2, P0, PT, R0.reuse, UR10, RZ ;  /* 0x0000000a00027c10 */ /* 0x045fe2000ff1e0ff */
[----:B------:R-:W-:-:S04]  /*00d0*/  VIADD R0, R0, UR4 ;  /* 0x0000000400007c36 */ /* 0x000fc80008000000 */
[----:B------:R-:W-:Y:S01]  /*00e0*/  IMAD.X R3, RZ, RZ, UR11, P0 ;  /* 0x0000000bff037e24 */ /* 0x000fe200080e06ff */
[----:B------:R-:W-:-:S04]  /*00f0*/  ISETP.GE.U32.AND P0, PT, R0, UR8, PT ;  /* 0x0000000800007c0c */ /* 0x000fc8000bf06070 */
[----:B-1----:R0:W-:Y:S09]  /*0100*/  STG.E.U8 desc[UR6][R2.64], RZ ;  /* 0x000000ff02007986 */ /* 0x0021f2000c101106 */
[----:B------:R-:W-:Y:S05]  /*0110*/  @!P0 BRA `(.L_x_0) ;  /* 0xfffffffc00e88947 */ /* 0x000fea000383ffff */
[----:B------:R-:W-:Y:S05]  /*0120*/  EXIT ;  /* 0x000000000000794d */ /* 0x000fea0003800000 */
.L_x_1:
[----:B------:R-:W-:-:S00]  /*0130*/  BRA `(.L_x_1) ;  /* 0xfffffffc00fc7947 */ /* 0x000fc0000383ffff */
[----:B------:R-:W-:-:S00]  /*0140*/  NOP ;  /* 0x0000000000007918 */ /* 0x000fc00000000000 */
        /* <DEDUP_REMOVED lines=11> */
.L_x_2:


//--------------------- .nv.shared.reserved.0     --------------------------
	.section	.nv.shared.reserved.0,"aw",@nobits
	.weak		__nv_reservedSMEM_offset_0_alias
	.size		__nv_reservedSMEM_offset_0_alias, 0, 64
	.other		__nv_reservedSMEM_offset_0_alias,@"STO_CUDA_RESERVED_SHARED STV_DEFAULT"
__nv_reservedSMEM_offset_0_alias:
	.zero		0
	.zero		64


//--------------------- .nv.constant0._Z10clearArrayPhj --------------------------
	.section	.nv.constant0._Z10clearArrayPhj,"a",@progbits
	.sectionflags	@""
	.align	4
.nv.constant0._Z10clearArrayPhj:
	.zero		908


//--------------------- SYMBOLS --------------------------

	.type		.nv.reservedSmem.offset0,@object
	.size		.nv.reservedSmem.offset0,0x4
